	.headerflags	@"EF_CUDA_TEXMODE_UNIFIED EF_CUDA_64BIT_ADDRESS EF_CUDA_ACCELERATORS EF_CUDA_SM90 EF_CUDA_VIRTUAL_SM(EF_CUDA_SM90)"
	.elftype	@"ET_EXEC"


//--------------------- .nv.info                  --------------------------
	.section	.nv.info,"",@"SHT_CUDA_INFO"
	.align	4


	//----- nvinfo : EIATTR_REGCOUNT
	.align		4
        /*0000*/ 	.byte	0x04, 0x2f
        /*0002*/ 	.short	(.L_3 - .L_2)
	.align		4
.L_2:
        /*0004*/ 	.word	index@(triton_poi_fused__native_batch_norm_legit_no_training_add_relu_22)
        /*0008*/ 	.word	0x00000022


	//----- nvinfo : EIATTR_MIN_STACK_SIZE
	.align		4
.L_3:
        /*000c*/ 	.byte	0x04, 0x12
        /*000e*/ 	.short	(.L_5 - .L_4)
	.align		4
.L_4:
        /*0010*/ 	.word	index@(triton_poi_fused__native_batch_norm_legit_no_training_add_relu_22)
        /*0014*/ 	.word	0x00000000


	//----- nvinfo : EIATTR_FRAME_SIZE
	.align		4
.L_5:
        /*0018*/ 	.byte	0x04, 0x11
        /*001a*/ 	.short	(.L_7 - .L_6)
	.align		4
.L_6:
        /*001c*/ 	.word	index@(triton_poi_fused__native_batch_norm_legit_no_training_add_relu_22)
        /*0020*/ 	.word	0x00000000


	//----- nvinfo : EIATTR_MIN_STACK_SIZE
	.align		4
.L_7:
        /*0024*/ 	.byte	0x04, 0x12
        /*0026*/ 	.short	(.L_9 - .L_8)
	.align		4
.L_8:
        /*0028*/ 	.word	index@(triton_poi_fused__native_batch_norm_legit_no_training_add_relu_22)
        /*002c*/ 	.word	0x00000000
.L_9:


//--------------------- .nv.info.triton_poi_fused__native_batch_norm_legit_no_training_add_relu_22 --------------------------
	.section	.nv.info.triton_poi_fused__native_batch_norm_legit_no_training_add_relu_22,"",@"SHT_CUDA_INFO"
	.sectionflags	@""
	.align	4


	//----- nvinfo : EIATTR_CUDA_API_VERSION
	.align		4
        /*0000*/ 	.byte	0x04, 0x37
        /*0002*/ 	.short	(.L_11 - .L_10)
.L_10:
        /*0004*/ 	.word	0x0000007c


	//----- nvinfo : EIATTR_KPARAM_INFO
	.align		4
.L_11:
        /*0008*/ 	.byte	0x04, 0x17
        /*000a*/ 	.short	(.L_13 - .L_12)
.L_12:
        /*000c*/ 	.word	0x00000000
        /*0010*/ 	.short	0x0008
        /*0012*/ 	.short	0x003c
        /*0014*/ 	.byte	0x00, 0xf0, 0x11, 0x00


	//----- nvinfo : EIATTR_KPARAM_INFO
	.align		4
.L_13:
        /*0018*/ 	.byte	0x04, 0x17
        /*001a*/ 	.short	(.L_15 - .L_14)
.L_14:
        /*001c*/ 	.word	0x00000000
        /*0020*/ 	.short	0x0007
        /*0022*/ 	.short	0x0038
        /*0024*/ 	.byte	0x00, 0xf0, 0x11, 0x00


	//----- nvinfo : EIATTR_KPARAM_INFO
	.align		4
.L_15:
        /*0028*/ 	.byte	0x04, 0x17
        /*002a*/ 	.short	(.L_17 - .L_16)
.L_16:
        /*002c*/ 	.word	0x00000000
        /*0030*/ 	.short	0x0006
        /*0032*/ 	.short	0x0030
        /*0034*/ 	.byte	0x00, 0xf4, 0x21, 0x00


	//----- nvinfo : EIATTR_KPARAM_INFO
	.align		4
.L_17:
        /*0038*/ 	.byte	0x04, 0x17
        /*003a*/ 	.short	(.L_19 - .L_18)
.L_18:
        /*003c*/ 	.word	0x00000000
        /*0040*/ 	.short	0x0005
        /*0042*/ 	.short	0x0028
        /*0044*/ 	.byte	0x00, 0xf4, 0x21, 0x00


	//----- nvinfo : EIATTR_KPARAM_INFO
	.align		4
.L_19:
        /*0048*/ 	.byte	0x04, 0x17
        /*004a*/ 	.short	(.L_21 - .L_20)
.L_20:
        /*004c*/ 	.word	0x00000000
        /*0050*/ 	.short	0x0004
        /*0052*/ 	.short	0x0020
        /*0054*/ 	.byte	0x00, 0xf4, 0x21, 0x00


	//----- nvinfo : EIATTR_KPARAM_INFO
	.align		4
.L_21:
        /*0058*/ 	.byte	0x04, 0x17
        /*005a*/ 	.short	(.L_23 - .L_22)
.L_22:
        /*005c*/ 	.word	0x00000000
        /*0060*/ 	.short	0x0003
        /*0062*/ 	.short	0x0018
        /*0064*/ 	.byte	0x00, 0xf4, 0x21, 0x00


	//----- nvinfo : EIATTR_KPARAM_INFO
	.align		4
.L_23:
        /*0068*/ 	.byte	0x04, 0x17
        /*006a*/ 	.short	(.L_25 - .L_24)
.L_24:
        /*006c*/ 	.word	0x00000000
        /*0070*/ 	.short	0x0002
        /*0072*/ 	.short	0x0010
        /*0074*/ 	.byte	0x00, 0xf4, 0x21, 0x00


	//----- nvinfo : EIATTR_KPARAM_INFO
	.align		4
.L_25:
        /*0078*/ 	.byte	0x04, 0x17
        /*007a*/ 	.short	(.L_27 - .L_26)
.L_26:
        /*007c*/ 	.word	0x00000000
        /*0080*/ 	.short	0x0001
        /*0082*/ 	.short	0x0008
        /*0084*/ 	.byte	0x00, 0xf4, 0x21, 0x00


	//----- nvinfo : EIATTR_KPARAM_INFO
	.align		4
.L_27:
        /*0088*/ 	.byte	0x04, 0x17
        /*008a*/ 	.short	(.L_29 - .L_28)
.L_28:
        /*008c*/ 	.word	0x00000000
        /*0090*/ 	.short	0x0000
        /*0092*/ 	.short	0x0000
        /*0094*/ 	.byte	0x00, 0xf4, 0x21, 0x00


	//----- nvinfo : EIATTR_SPARSE_MMA_MASK
	.align		4
.L_29:
        /*0098*/ 	.byte	0x03, 0x50
        /*009a*/ 	.short	0x0000


	//----- nvinfo : EIATTR_MAXREG_COUNT
	.align		4
        /*009c*/ 	.byte	0x03, 0x1b
        /*009e*/ 	.short	0x00ff


	//----- nvinfo : EIATTR_EXIT_INSTR_OFFSETS
	.align		4
        /*00a0*/ 	.byte	0x04, 0x1c
        /*00a2*/ 	.short	(.L_31 - .L_30)


	//   ....[0]....
.L_30:
        /*00a4*/ 	.word	0x000008f0


	//   ....[1]....
        /*00a8*/ 	.word	0x00000940


	//----- nvinfo : EIATTR_REQNTID
	.align		4
.L_31:
        /*00ac*/ 	.byte	0x04, 0x10
        /*00ae*/ 	.short	(.L_33 - .L_32)
.L_32:
        /*00b0*/ 	.word	0x00000080
        /*00b4*/ 	.word	0x00000001
        /*00b8*/ 	.word	0x00000001


	//----- nvinfo : EIATTR_CBANK_PARAM_SIZE
	.align		4
.L_33:
        /*00bc*/ 	.byte	0x03, 0x19
        /*00be*/ 	.short	0x0040


	//----- nvinfo : EIATTR_PARAM_CBANK
	.align		4
        /*00c0*/ 	.byte	0x04, 0x0a
        /*00c2*/ 	.short	(.L_35 - .L_34)
	.align		4
.L_34:
        /*00c4*/ 	.word	index@(.nv.constant0.triton_poi_fused__native_batch_norm_legit_no_training_add_relu_22)
        /*00c8*/ 	.short	0x0210
        /*00ca*/ 	.short	0x0040


	//----- nvinfo : EIATTR_SW_WAR
	.align		4
.L_35:
        /*00cc*/ 	.byte	0x04, 0x36
        /*00ce*/ 	.short	(.L_37 - .L_36)
.L_36:
        /*00d0*/ 	.word	0x00000008
.L_37:


//--------------------- .nv.callgraph             --------------------------
	.section	.nv.callgraph,"",@"SHT_CUDA_CALLGRAPH"
	.align	4
	.sectionentsize	8
	.align		4
        /*0000*/ 	.word	0x00000000
	.align		4
        /*0004*/ 	.word	0xffffffff
	.align		4
        /*0008*/ 	.word	0x00000000
	.align		4
        /*000c*/ 	.word	0xfffffffe
	.align		4
        /*0010*/ 	.word	0x00000000
	.align		4
        /*0014*/ 	.word	0xfffffffd
	.align		4
        /*0018*/ 	.word	0x00000000
	.align		4
        /*001c*/ 	.word	0xfffffffc


//--------------------- .nv.constant4             --------------------------
	.section	.nv.constant4,"a",@progbits
	.align	8
	.align		8
.nv.constant4:
        /*0000*/ 	.dword	_$_str
	.align		8
        /*0008*/ 	.dword	_$_str_$_2


//--------------------- .text.triton_poi_fused__native_batch_norm_legit_no_training_add_relu_22 --------------------------
	.section	.text.triton_poi_fused__native_batch_norm_legit_no_training_add_relu_22,"ax",@progbits
	.sectionflags	@"SHF_BARRIERS=1"
	.align	128
        .global         triton_poi_fused__native_batch_norm_legit_no_training_add_relu_22
        .type           triton_poi_fused__native_batch_norm_legit_no_training_add_relu_22,@function
        .size           triton_poi_fused__native_batch_norm_legit_no_training_add_relu_22,(.L_x_1 - triton_poi_fused__native_batch_norm_legit_no_training_add_relu_22)
        .other          triton_poi_fused__native_batch_norm_legit_no_training_add_relu_22,@"STO_CUDA_ENTRY STV_DEFAULT"
triton_poi_fused__native_batch_norm_legit_no_training_add_relu_22:
.text.triton_poi_fused__native_batch_norm_legit_no_training_add_relu_22:
[----:B------:R-:W0:Y:S01]  /*0000*/  LDC R1, c[0x0][0x28] ;  /* 0x00000a00ff017b82 */ /* 0x000e220000000800 */
[----:B------:R-:W1:Y:S07]  /*0010*/  S2R R2, SR_TID.X ;  /* 0x0000000000027919 */ /* 0x000e6e0000002100 */
[----:B------:R-:W2:Y:S01]  /*0020*/  LDC.64 R14, c[0x0][0x220] ;  /* 0x00008800ff0e7b82 */ /* 0x000ea20000000a00 */
[----:B------:R-:W-:Y:S02]  /*0030*/  CS2R R4, SRZ ;  /* 0x0000000000047805 */ /* 0x000fe4000001ff00 */
[----:B------:R-:W-:Y:S01]  /*0040*/  CS2R R6, SRZ ;  /* 0x0000000000067805 */ /* 0x000fe2000001ff00 */
[----:B------:R-:W3:Y:S01]  /*0050*/  S2R R3, SR_CTAID.X ;  /* 0x0000000000037919 */ /* 0x000ee20000002500 */
[----:B------:R-:W-:Y:S01]  /*0060*/  ULDC.64 UR6, c[0x0][0x208] ;  /* 0x0000820000067ab9 */ /* 0x000fe20000000a00 */
[----:B------:R-:W4:Y:S02]  /*0070*/  S2R R0, SR_CTAID.Y ;  /* 0x0000000000007919 */ /* 0x000f240000002600 */
[----:B------:R-:W5:Y:S08]  /*0080*/  LDC.64 R20, c[0x0][0x218] ;  /* 0x00008600ff147b82 */ /* 0x000f700000000a00 */
[----:B------:R-:W5:Y:S01]  /*0090*/  LDC.64 R22, c[0x0][0x210] ;  /* 0x00008400ff167b82 */ /* 0x000f620000000a00 */
[----:B-1----:R-:W-:-:S02]  /*00a0*/  IMAD.SHL.U32 R16, R2, 0x4, RZ ;  /* 0x0000000402107824 */ /* 0x002fc400078e00ff */
[----:B---3--:R-:W-:-:S03]  /*00b0*/  IMAD.SHL.U32 R3, R3, 0x200, RZ ;  /* 0x0000020003037824 */ /* 0x008fc600078e00ff */
[----:B------:R-:W-:-:S04]  /*00c0*/  LOP3.LUT R16, R16, 0x1fc, RZ, 0xc0, !PT ;  /* 0x000001fc10107812 */ /* 0x000fc800078ec0ff */
[----:B------:R-:W-:-:S04]  /*00d0*/  LOP3.LUT R19, R3, R16, RZ, 0xfc, !PT ;  /* 0x0000001003137212 */ /* 0x000fc800078efcff */
[C---:B------:R-:W-:Y:S01]  /*00e0*/  ISETP.GE.AND P2, PT, R19.reuse, 0x400, PT ;  /* 0x000004001300780c */ /* 0x040fe20003f46270 */
[----:B--2---:R-:W-:-:S12]  /*00f0*/  IMAD.WIDE R14, R19, 0x4, R14 ;  /* 0x00000004130e7825 */ /* 0x004fd800078e020e */
[----:B------:R1:W2:Y:S01]  /*0100*/  @!P2 LDG.E.EL.128 R4, desc[UR6][R14.64] ;  /* 0x000000060e04a981 */ /* 0x0002a2000c2e1d00 */
[C---:B----4-:R-:W-:Y:S01]  /*0110*/  ISETP.GE.AND P0, PT, R0.reuse, 0x40, PT ;  /* 0x000000400000780c */ /* 0x050fe20003f06270 */
[----:B------:R-:W-:Y:S01]  /*0120*/  IMAD R17, R0, 0x400, R19 ;  /* 0x0000040000117824 */ /* 0x000fe200078e0213 */
[----:B------:R-:W-:Y:S02]  /*0130*/  CS2R R8, SRZ ;  /* 0x0000000000087805 */ /* 0x000fe4000001ff00 */
[----:B------:R-:W-:Y:S02]  /*0140*/  CS2R R10, SRZ ;  /* 0x00000000000a7805 */ /* 0x000fe4000001ff00 */
[C---:B------:R-:W-:Y:S02]  /*0150*/  ISETP.LT.AND P1, PT, R19.reuse, 0x400, !P0 ;  /* 0x000004001300780c */ /* 0x040fe40004721270 */
[----:B------:R-:W-:Y:S01]  /*0160*/  CS2R R12, SRZ ;  /* 0x00000000000c7805 */ /* 0x000fe2000001ff00 */
[----:B-----5:R-:W-:Y:S01]  /*0170*/  IMAD.WIDE R20, R19, 0x4, R20 ;  /* 0x0000000413147825 */ /* 0x020fe200078e0214 */
[----:B-1----:R-:W-:-:S03]  /*0180*/  CS2R R14, SRZ ;  /* 0x00000000000e7805 */ /* 0x002fc6000001ff00 */
[----:B0-----:R-:W-:-:S03]  /*0190*/  IMAD.WIDE R22, R17, 0x4, R22 ;  /* 0x0000000411167825 */ /* 0x001fc600078e0216 */
[----:B------:R0:W3:Y:S04]  /*01a0*/  @!P2 LDG.E.EL.128 R12, desc[UR6][R20.64] ;  /* 0x00000006140ca981 */ /* 0x0000e8000c2e1d00 */
[----:B------:R1:W3:Y:S01]  /*01b0*/  @P1 LDG.E.EL.128 R8, desc[UR6][R22.64] ;  /* 0x0000000616081981 */ /* 0x0002e2000c2e1d00 */
[----:B0-----:R-:W0:Y:S08]  /*01c0*/  LDC.64 R20, c[0x0][0x228] ;  /* 0x00008a00ff147b82 */ /* 0x001e300000000a00 */
[----:B-1----:R-:W1:Y:S02]  /*01d0*/  LDC.64 R22, c[0x0][0x230] ;  /* 0x00008c00ff167b82 */ /* 0x002e640000000a00 */
[----:B-1----:R-:W-:-:S04]  /*01e0*/  IMAD.WIDE R22, R19, 0x4, R22 ;  /* 0x0000000413167825 */ /* 0x002fc800078e0216 */
[----:B--2---:R-:W-:Y:S01]  /*01f0*/  FADD R18, R4, 9.9999997473787516356e-06 ;  /* 0x3727c5ac04127421 */ /* 0x004fe20000000000 */
[----:B------:R-:W-:Y:S01]  /*0200*/  FADD R5, R5, 9.9999997473787516356e-06 ;  /* 0x3727c5ac05057421 */ /* 0x000fe20000000000 */
[----:B------:R-:W-:Y:S01]  /*0210*/  FADD R24, R6, 9.9999997473787516356e-06 ;  /* 0x3727c5ac06187421 */ /* 0x000fe20000000000 */
[----:B------:R-:W-:Y:S01]  /*0220*/  FADD R7, R7, 9.9999997473787516356e-06 ;  /* 0x3727c5ac07077421 */ /* 0x000fe20000000000 */
[----:B------:R-:W1:Y:S01]  /*0230*/  MUFU.SQRT R27, R18 ;  /* 0x00000012001b7308 */ /* 0x000e620000002000 */
[----:B------:R-:W-:-:S07]  /*0240*/  IMAD.MOV.U32 R4, RZ, RZ, 0x3e800000 ;  /* 0x3e800000ff047424 */ /* 0x000fce00078e00ff */
[----:B------:R-:W2:Y:S01]  /*0250*/  MUFU.SQRT R5, R5 ;  /* 0x0000000500057308 */ /* 0x000ea20000002000 */
[----:B-1----:R-:W-:-:S07]  /*0260*/  FSETP.GT.AND P5, PT, R27, 8.50705917302346158658e+37, PT ;  /* 0x7e8000001b00780b */ /* 0x002fce0003fa4000 */
[----:B------:R1:W4:Y:S01]  /*0270*/  MUFU.SQRT R29, R24 ;  /* 0x00000018001d7308 */ /* 0x0003220000002000 */
[----:B------:R-:W-:Y:S01]  /*0280*/  FSETP.GEU.AND P6, PT, R27, 1.175494350822287508e-38, PT ;  /* 0x008000001b00780b */ /* 0x000fe20003fce000 */
[----:B---3--:R-:W-:Y:S01]  /*0290*/  FADD R25, -R13, R9 ;  /* 0x000000090d197221 */ /* 0x008fe20000000100 */
[----:B------:R-:W-:Y:S01]  /*02a0*/  FSEL R6, R4, 1, P5 ;  /* 0x3f80000004067808 */ /* 0x000fe20002800000 */
[----:B------:R-:W-:Y:S01]  /*02b0*/  FADD R26, -R12, R8 ;  /* 0x000000080c1a7221 */ /* 0x000fe20000000100 */
[----:B------:R-:W-:Y:S01]  /*02c0*/  FADD R18, -R15, R11 ;  /* 0x0000000b0f127221 */ /* 0x000fe20000000100 */
[----:B------:R-:W3:Y:S01]  /*02d0*/  LDC.64 R12, c[0x0][0x238] ;  /* 0x00008e00ff0c7b82 */ /* 0x000ee20000000a00 */
[C---:B--2---:R-:W-:Y:S01]  /*02e0*/  FSETP.GT.AND P3, PT, R5.reuse, 8.50705917302346158658e+37, PT ;  /* 0x7e8000000500780b */ /* 0x044fe20003f64000 */
[----:B------:R-:W2:Y:S01]  /*02f0*/  MUFU.SQRT R7, R7 ;  /* 0x0000000700077308 */ /* 0x000ea20000002000 */
[----:B------:R-:W-:Y:S01]  /*0300*/  FSETP.GEU.AND P4, PT, R5, 1.175494350822287508e-38, PT ;  /* 0x008000000500780b */ /* 0x000fe20003f8e000 */
[----:B-1----:R-:W-:Y:S01]  /*0310*/  FADD R24, -R14, R10 ;  /* 0x0000000a0e187221 */ /* 0x002fe20000000100 */
[----:B------:R-:W-:Y:S01]  /*0320*/  FSEL R28, R4, 1, P3 ;  /* 0x3f800000041c7808 */ /* 0x000fe20001800000 */
[----:B------:R-:W-:Y:S01]  /*0330*/  @P5 FMUL R27, R27, 0.25 ;  /* 0x3e8000001b1b5820 */ /* 0x000fe20000400000 */
[----:B0-----:R-:W-:-:S04]  /*0340*/  IMAD.WIDE R14, R19, 0x4, R20 ;  /* 0x00000004130e7825 */ /* 0x001fc800078e0214 */
[----:B------:R-:W-:Y:S01]  /*0350*/  @!P6 FMUL R6, R6, 16777216 ;  /* 0x4b8000000606e820 */ /* 0x000fe20000400000 */
[----:B----4-:R-:W-:Y:S01]  /*0360*/  FSETP.GT.AND P5, PT, R29, 8.50705917302346158658e+37, PT ;  /* 0x7e8000001d00780b */ /* 0x010fe20003fa4000 */
[----:B------:R-:W-:Y:S01]  /*0370*/  @!P6 FMUL R27, R27, 16777216 ;  /* 0x4b8000001b1be820 */ /* 0x000fe20000400000 */
[----:B------:R-:W-:Y:S02]  /*0380*/  FSETP.GEU.AND P6, PT, R29, 1.175494350822287508e-38, PT ;  /* 0x008000001d00780b */ /* 0x000fe40003fce000 */
[----:B------:R-:W-:Y:S01]  /*0390*/  FSEL R10, R4, 1, P5 ;  /* 0x3f800000040a7808 */ /* 0x000fe20002800000 */
[----:B------:R-:W-:Y:S01]  /*03a0*/  @P3 FMUL R5, R5, 0.25 ;  /* 0x3e80000005053820 */ /* 0x000fe20000400000 */
[----:B------:R-:W-:Y:S01]  /*03b0*/  @!P4 FMUL R28, R28, 16777216 ;  /* 0x4b8000001c1cc820 */ /* 0x000fe20000400000 */
[----:B--2---:R-:W-:Y:S02]  /*03c0*/  FSETP.GT.AND P3, PT, R7, 8.50705917302346158658e+37, PT ;  /* 0x7e8000000700780b */ /* 0x004fe40003f64000 */
[----:B------:R-:W-:Y:S01]  /*03d0*/  @!P4 FMUL R5, R5, 16777216 ;  /* 0x4b8000000505c820 */ /* 0x000fe20000400000 */
[----:B------:R-:W-:Y:S01]  /*03e0*/  FSETP.GEU.AND P4, PT, R7, 1.175494350822287508e-38, PT ;  /* 0x008000000700780b */ /* 0x000fe20003f8e000 */
[----:B------:R-:W0:Y:S01]  /*03f0*/  MUFU.RCP R27, R27 ;  /* 0x0000001b001b7308 */ /* 0x000e220000001000 */
[----:B------:R-:W-:Y:S01]  /*0400*/  FSEL R9, R4, 1, P3 ;  /* 0x3f80000004097808 */ /* 0x000fe20001800000 */
[----:B------:R-:W-:-:S02]  /*0410*/  @P5 FMUL R29, R29, 0.25 ;  /* 0x3e8000001d1d5820 */ /* 0x000fc40000400000 */
[----:B------:R-:W-:Y:S02]  /*0420*/  @!P6 FMUL R10, R10, 16777216 ;  /* 0x4b8000000a0ae820 */ /* 0x000fe40000400000 */
[----:B------:R-:W-:Y:S02]  /*0430*/  @!P6 FMUL R29, R29, 16777216 ;  /* 0x4b8000001d1de820 */ /* 0x000fe40000400000 */
[----:B------:R-:W1:Y:S01]  /*0440*/  MUFU.RCP R5, R5 ;  /* 0x0000000500057308 */ /* 0x000e620000001000 */
[----:B------:R-:W-:-:S03]  /*0450*/  @P3 FMUL R7, R7, 0.25 ;  /* 0x3e80000007073820 */ /* 0x000fc60000400000 */
[----:B------:R-:W-:Y:S01]  /*0460*/  @!P4 FMUL R9, R9, 16777216 ;  /* 0x4b8000000909c820 */ /* 0x000fe20000400000 */
[----:B------:R-:W-:Y:S01]  /*0470*/  @!P4 FMUL R7, R7, 16777216 ;  /* 0x4b8000000707c820 */ /* 0x000fe20000400000 */
[----:B0-----:R-:W-:Y:S02]  /*0480*/  FMUL R27, R27, R6 ;  /* 0x000000061b1b7220 */ /* 0x001fe40000400000 */
[----:B------:R-:W0:Y:S01]  /*0490*/  MUFU.RCP R29, R29 ;  /* 0x0000001d001d7308 */ /* 0x000e220000001000 */
[----:B-1----:R-:W-:-:S07]  /*04a0*/  FMUL R28, R5, R28 ;  /* 0x0000001c051c7220 */ /* 0x002fce0000400000 */
[----:B------:R1:W2:Y:S01]  /*04b0*/  MUFU.RCP R8, R7 ;  /* 0x0000000700087308 */ /* 0x0002a20000001000 */
[----:B------:R-:W-:Y:S01]  /*04c0*/  CS2R R4, SRZ ;  /* 0x0000000000047805 */ /* 0x000fe2000001ff00 */
[----:B---3--:R-:W-:-:S04]  /*04d0*/  IMAD.WIDE R30, R17, 0x4, R12 ;  /* 0x00000004111e7825 */ /* 0x008fc800078e020c */
[----:B0-----:R-:W-:Y:S01]  /*04e0*/  FMUL R29, R29, R10 ;  /* 0x0000000a1d1d7220 */ /* 0x001fe20000400000 */
[----:B-1----:R-:W-:Y:S02]  /*04f0*/  CS2R R6, SRZ ;  /* 0x0000000000067805 */ /* 0x002fe4000001ff00 */
[----:B------:R-:W-:Y:S01]  /*0500*/  CS2R R10, SRZ ;  /* 0x00000000000a7805 */ /* 0x000fe2000001ff00 */
[----:B--2---:R-:W-:Y:S01]  /*0510*/  FMUL R21, R8, R9 ;  /* 0x0000000908157220 */ /* 0x004fe20000400000 */
[----:B------:R-:W-:Y:S02]  /*0520*/  CS2R R8, SRZ ;  /* 0x0000000000087805 */ /* 0x000fe4000001ff00 */
[----:B------:R0:W2:Y:S01]  /*0530*/  @!P2 LDG.E.EL.128 R4, desc[UR6][R14.64] ;  /* 0x000000060e04a981 */ /* 0x0000a2000c2e1d00 */
[----:B------:R-:W-:-:S03]  /*0540*/  CS2R R12, SRZ ;  /* 0x00000000000c7805 */ /* 0x000fc6000001ff00 */
[----:B------:R-:W2:Y:S01]  /*0550*/  @!P2 LDG.E.EL.128 R8, desc[UR6][R22.64] ;  /* 0x000000061608a981 */ /* 0x000ea2000c2e1d00 */
[----:B0-----:R-:W-:-:S06]  /*0560*/  CS2R R14, SRZ ;  /* 0x00000000000e7805 */ /* 0x001fcc000001ff00 */
[----:B------:R-:W3:Y:S01]  /*0570*/  @P1 LDG.E.EL.128 R12, desc[UR6][R30.64] ;  /* 0x000000061e0c1981 */ /* 0x000ee2000c2e1d00 */
[----:B------:R-:W0:Y:S01]  /*0580*/  S2UR UR5, SR_CgaCtaId ;  /* 0x00000000000579c3 */ /* 0x000e220000008800 */
[----:B------:R-:W-:Y:S01]  /*0590*/  FMUL R27, R27, R26 ;  /* 0x0000001a1b1b7220 */ /* 0x000fe20000400000 */
[----:B------:R-:W-:Y:S01]  /*05a0*/  FMUL R28, R28, R25 ;  /* 0x000000191c1c7220 */ /* 0x000fe20000400000 */
[----:B------:R-:W-:Y:S01]  /*05b0*/  FMUL R18, R21, R18 ;  /* 0x0000001215127220 */ /* 0x000fe20000400000 */
[----:B------:R-:W-:Y:S01]  /*05c0*/  FMUL R29, R29, R24 ;  /* 0x000000181d1d7220 */ /* 0x000fe20000400000 */
[----:B------:R-:W-:Y:S02]  /*05d0*/  UMOV UR4, 0x400 ;  /* 0x0000040000047882 */ /* 0x000fe40000000000 */
[----:B0-----:R-:W-:-:S06]  /*05e0*/  UPRMT UR4, UR5, 0x654, UR4 ;  /* 0x0000065405047896 */ /* 0x001fcc0008000004 */
[----:B------:R-:W-:Y:S01]  /*05f0*/  LEA R16, R16, UR4, 0x2 ;  /* 0x0000000410107c11 */ /* 0x000fe2000f8e10ff */
[----:B--2---:R-:W-:Y:S01]  /*0600*/  FFMA R27, R27, R4, R8 ;  /* 0x000000041b1b7223 */ /* 0x004fe20000000008 */
[----:B------:R-:W-:Y:S01]  /*0610*/  FFMA R18, R18, R7, R11 ;  /* 0x0000000712127223 */ /* 0x000fe2000000000b */
[----:B------:R-:W-:Y:S01]  /*0620*/  FFMA R28, R28, R5, R9 ;  /* 0x000000051c1c7223 */ /* 0x000fe20000000009 */
[----:B------:R-:W-:Y:S01]  /*0630*/  FFMA R29, R29, R6, R10 ;  /* 0x000000061d1d7223 */ /* 0x000fe2000000000a */
[----:B------:R-:W-:Y:S01]  /*0640*/  LOP3.LUT R10, R2, 0x7f, RZ, 0xc0, !PT ;  /* 0x0000007f020a7812 */ /* 0x000fe200078ec0ff */
[----:B------:R-:W0:Y:S01]  /*0650*/  LDC.64 R8, c[0x0][0x240] ;  /* 0x00009000ff087b82 */ /* 0x000e220000000a00 */
[----:B------:R-:W-:Y:S02]  /*0660*/  SHF.R.S32.HI R11, RZ, 0x1f, R0 ;  /* 0x0000001fff0b7819 */ /* 0x000fe40000011400 */
[----:B------:R-:W-:Y:S02]  /*0670*/  LEA R10, R10, UR4, 0x2 ;  /* 0x000000040a0a7c11 */ /* 0x000fe4000f8e10ff */
[----:B------:R-:W-:Y:S01]  /*0680*/  LOP3.LUT R2, R3, 0x7f, R2, 0xf8, !PT ;  /* 0x0000007f03027812 */ /* 0x000fe200078ef802 */
[----:B---3--:R-:W-:Y:S01]  /*0690*/  FADD R4, R27, R12 ;  /* 0x0000000c1b047221 */ /* 0x008fe20000000000 */
[----:B------:R-:W-:Y:S01]  /*06a0*/  FADD R5, R28, R13 ;  /* 0x0000000d1c057221 */ /* 0x000fe20000000000 */
[----:B------:R-:W-:Y:S01]  /*06b0*/  FADD R6, R29, R14 ;  /* 0x0000000e1d067221 */ /* 0x000fe20000000000 */
[----:B------:R-:W-:Y:S01]  /*06c0*/  FADD R7, R18, R15 ;  /* 0x0000000f12077221 */ /* 0x000fe20000000000 */
[----:B------:R-:W-:-:S02]  /*06d0*/  FSETP.GEU.AND P4, PT, R27, -R12, PT ;  /* 0x8000000c1b00720b */ /* 0x000fc40003f8e000 */
[----:B------:R-:W-:Y:S02]  /*06e0*/  FSETP.GEU.AND P3, PT, R28, -R13, PT ;  /* 0x8000000d1c00720b */ /* 0x000fe40003f6e000 */
[----:B------:R-:W-:Y:S02]  /*06f0*/  FSETP.GEU.AND P2, PT, R29, -R14, PT ;  /* 0x8000000e1d00720b */ /* 0x000fe40003f4e000 */
[----:B------:R-:W-:Y:S02]  /*0700*/  FSETP.GEU.AND P1, PT, R18, -R15, PT ;  /* 0x8000000f1200720b */ /* 0x000fe40003f2e000 */
[----:B------:R-:W-:Y:S02]  /*0710*/  FSEL R4, R4, RZ, P4 ;  /* 0x000000ff04047208 */ /* 0x000fe40002000000 */
[----:B------:R-:W-:Y:S02]  /*0720*/  FSEL R5, R5, RZ, P3 ;  /* 0x000000ff05057208 */ /* 0x000fe40001800000 */
[----:B------:R-:W-:-:S02]  /*0730*/  FSEL R6, R6, RZ, P2 ;  /* 0x000000ff06067208 */ /* 0x000fc40001000000 */
[----:B------:R-:W-:Y:S02]  /*0740*/  FSEL R7, R7, RZ, P1 ;  /* 0x000000ff07077208 */ /* 0x000fe40000800000 */
[----:B------:R-:W-:Y:S02]  /*0750*/  LEA.HI R12, R11, R0, RZ, 0x4 ;  /* 0x000000000b0c7211 */ /* 0x000fe400078f20ff */
[----:B------:R-:W-:Y:S01]  /*0760*/  LOP3.LUT R3, R2, 0x100, RZ, 0xfc, !PT ;  /* 0x0000010002037812 */ /* 0x000fe200078efcff */
[----:B------:R1:W-:Y:S01]  /*0770*/  STS.128 [R16], R4 ;  /* 0x0000000410007388 */ /* 0x0003e20000000c00 */
[C---:B------:R-:W-:Y:S02]  /*0780*/  SHF.L.U32 R11, R12.reuse, 0xa, RZ ;  /* 0x0000000a0c0b7819 */ /* 0x040fe400000006ff */
[----:B------:R-:W-:Y:S01]  /*0790*/  LOP3.LUT R12, R12, 0xfffffff0, RZ, 0xc0, !PT ;  /* 0xfffffff00c0c7812 */ /* 0x000fe200078ec0ff */
[----:B------:R-:W-:Y:S01]  /*07a0*/  BAR.SYNC.DEFER_BLOCKING 0x0 ;  /* 0x0000000000007b1d */ /* 0x000fe20000010000 */
[----:B------:R-:W-:-:S02]  /*07b0*/  LOP3.LUT R11, R11, 0xffffc000, RZ, 0xc0, !PT ;  /* 0xffffc0000b0b7812 */ /* 0x000fc400078ec0ff */
[C---:B------:R-:W-:Y:S02]  /*07c0*/  ISETP.LT.AND P3, PT, R2.reuse, 0x400, !P0 ;  /* 0x000004000200780c */ /* 0x040fe40004761270 */
[----:B------:R-:W-:Y:S02]  /*07d0*/  IADD3 R11, R11, R0, -R12 ;  /* 0x000000000b0b7210 */ /* 0x000fe40007ffe80c */
[C---:B------:R-:W-:Y:S02]  /*07e0*/  LOP3.LUT R0, R2.reuse, 0x180, RZ, 0xfc, !PT ;  /* 0x0000018002007812 */ /* 0x040fe400078efcff */
[C---:B------:R-:W-:Y:S02]  /*07f0*/  ISETP.LT.AND P1, PT, R3.reuse, 0x400, !P0 ;  /* 0x000004000300780c */ /* 0x040fe40004721270 */
[----:B------:R-:W-:Y:S01]  /*0800*/  LEA R13, R3, R11, 0x4 ;  /* 0x0000000b030d7211 */ /* 0x000fe200078e20ff */
[C---:B-1----:R-:W-:Y:S01]  /*0810*/  IMAD R5, R2.reuse, 0x10, R11 ;  /* 0x0000001002057824 */ /* 0x042fe200078e020b */
[----:B------:R-:W-:-:S03]  /*0820*/  LOP3.LUT R4, R2, 0x80, RZ, 0xfc, !PT ;  /* 0x0000008002047812 */ /* 0x000fc600078efcff */
[----:B0-----:R-:W-:Y:S01]  /*0830*/  IMAD.WIDE R2, R5, 0x4, R8 ;  /* 0x0000000405027825 */ /* 0x001fe200078e0208 */
[----:B------:R-:W-:Y:S02]  /*0840*/  ISETP.LT.AND P2, PT, R4, 0x400, !P0 ;  /* 0x000004000400780c */ /* 0x000fe40004741270 */
[----:B------:R-:W-:Y:S01]  /*0850*/  ISETP.LT.AND P0, PT, R0, 0x400, !P0 ;  /* 0x000004000000780c */ /* 0x000fe20004701270 */
[----:B------:R-:W-:Y:S01]  /*0860*/  IMAD R7, R4, 0x10, R11 ;  /* 0x0000001004077824 */ /* 0x000fe200078e020b */
[----:B------:R-:W0:Y:S03]  /*0870*/  LDS R15, [R10] ;  /* 0x000000000a0f7984 */ /* 0x000e260000000800 */
[--C-:B------:R-:W-:Y:S01]  /*0880*/  IMAD.WIDE R4, R7, 0x4, R8.reuse ;  /* 0x0000000407047825 */ /* 0x100fe200078e0208 */
[----:B------:R-:W1:Y:S03]  /*0890*/  LDS R17, [R10+0x200] ;  /* 0x000200000a117984 */ /* 0x000e660000000800 */
[----:B------:R-:W-:Y:S01]  /*08a0*/  IMAD.WIDE R6, R13, 0x4, R8 ;  /* 0x000000040d067825 */ /* 0x000fe200078e0208 */
[----:B------:R-:W2:Y:S04]  /*08b0*/  LDS R19, [R10+0x400] ;  /* 0x000400000a137984 */ /* 0x000ea80000000800 */
[----:B0-----:R0:W-:Y:S04]  /*08c0*/  @P3 STG.E desc[UR6][R2.64], R15 ;  /* 0x0000000f02003986 */ /* 0x0011e8000c101906 */
[----:B-1----:R0:W-:Y:S04]  /*08d0*/  @P2 STG.E desc[UR6][R4.64], R17 ;  /* 0x0000001104002986 */ /* 0x0021e8000c101906 */
[----:B--2---:R0:W-:Y:S02]  /*08e0*/  @P1 STG.E desc[UR6][R6.64], R19 ;  /* 0x0000001306001986 */ /* 0x0041e4000c101906 */
[----:B0-----:R-:W-:Y:S05]  /*08f0*/  @!P0 EXIT ;  /* 0x000000000000894d */ /* 0x001fea0003800000 */
[----:B0-----:R-:W0:Y:S01]  /*0900*/  LDS R3, [R10+0x600] ;  /* 0x000600000a037984 */ /* 0x001e220000000800 */
[----:B------:R-:W-:-:S04]  /*0910*/  IMAD R11, R0, 0x10, R11 ;  /* 0x00000010000b7824 */ /* 0x000fc800078e020b */
[----:B------:R-:W-:-:S05]  /*0920*/  IMAD.WIDE R8, R11, 0x4, R8 ;  /* 0x000000040b087825 */ /* 0x000fca00078e0208 */
[----:B0-----:R-:W-:Y:S01]  /*0930*/  STG.E desc[UR6][R8.64], R3 ;  /* 0x0000000308007986 */ /* 0x001fe2000c101906 */
[----:B------:R-:W-:Y:S05]  /*0940*/  EXIT ;  /* 0x000000000000794d */ /* 0x000fea0003800000 */
.L_x_0:
[----:B------:R-:W-:-:S00]  /*0950*/  BRA `(.L_x_0) ;  /* 0xfffffffc00fc7947 */ /* 0x000fc0000383ffff */
[----:B------:R-:W-:-:S00]  /*0960*/  NOP ;  /* 0x0000000000007918 */ /* 0x000fc00000000000 */
        /* <DEDUP_REMOVED lines=9> */
.L_x_1:


//--------------------- .nv.global.init           --------------------------
	.section	.nv.global.init,"aw",@progbits
.nv.global.init:
	.type		_$_str,@object
	.size		_$_str,(_$_str_$_2 - _$_str)
_$_str:
        /*0000*/ 	.byte	0x5f, 0x5f, 0x43, 0x55, 0x44, 0x41, 0x5f, 0x46, 0x54, 0x5a, 0x00
	.type		_$_str_$_2,@object
	.size		_$_str_$_2,(.L_1 - _$_str_$_2)
_$_str_$_2:
        /*000b*/ 	.byte	0x5f, 0x5f, 0x43, 0x55, 0x44, 0x41, 0x5f, 0x50, 0x52, 0x45, 0x43, 0x5f, 0x53, 0x51, 0x52, 0x54
        /*001b*/ 	.byte	0x00
.L_1:


//--------------------- .nv.shared.triton_poi_fused__native_batch_norm_legit_no_training_add_relu_22 --------------------------
	.section	.nv.shared.triton_poi_fused__native_batch_norm_legit_no_training_add_relu_22,"aw",@nobits
	.sectionflags	@""
	.align	16
	.zero		1024


//--------------------- .nv.constant0.triton_poi_fused__native_batch_norm_legit_no_training_add_relu_22 --------------------------
	.section	.nv.constant0.triton_poi_fused__native_batch_norm_legit_no_training_add_relu_22,"a",@progbits
	.sectionflags	@""
	.align	4
.nv.constant0.triton_poi_fused__native_batch_norm_legit_no_training_add_relu_22:
	.zero		592
